	.headerflags	@"EF_CUDA_TEXMODE_UNIFIED EF_CUDA_64BIT_ADDRESS EF_CUDA_ACCELERATORS EF_CUDA_SM90 EF_CUDA_VIRTUAL_SM(EF_CUDA_SM90)"
	.elftype	@"ET_EXEC"


//--------------------- .nv.info                  --------------------------
	.section	.nv.info,"",@"SHT_CUDA_INFO"
	.align	4


	//----- nvinfo : EIATTR_REGCOUNT
	.align		4
        /*0000*/ 	.byte	0x04, 0x2f
        /*0002*/ 	.short	(.L_3 - .L_2)
	.align		4
.L_2:
        /*0004*/ 	.word	index@(triton_poi_fused__native_batch_norm_legit_no_training_relu_20)
        /*0008*/ 	.word	0x00000012


	//----- nvinfo : EIATTR_MIN_STACK_SIZE
	.align		4
.L_3:
        /*000c*/ 	.byte	0x04, 0x12
        /*000e*/ 	.short	(.L_5 - .L_4)
	.align		4
.L_4:
        /*0010*/ 	.word	index@(triton_poi_fused__native_batch_norm_legit_no_training_relu_20)
        /*0014*/ 	.word	0x00000000


	//----- nvinfo : EIATTR_FRAME_SIZE
	.align		4
.L_5:
        /*0018*/ 	.byte	0x04, 0x11
        /*001a*/ 	.short	(.L_7 - .L_6)
	.align		4
.L_6:
        /*001c*/ 	.word	index@(triton_poi_fused__native_batch_norm_legit_no_training_relu_20)
        /*0020*/ 	.word	0x00000000


	//----- nvinfo : EIATTR_MIN_STACK_SIZE
	.align		4
.L_7:
        /*0024*/ 	.byte	0x04, 0x12
        /*0026*/ 	.short	(.L_9 - .L_8)
	.align		4
.L_8:
        /*0028*/ 	.word	index@(triton_poi_fused__native_batch_norm_legit_no_training_relu_20)
        /*002c*/ 	.word	0x00000000
.L_9:


//--------------------- .nv.info.triton_poi_fused__native_batch_norm_legit_no_training_relu_20 --------------------------
	.section	.nv.info.triton_poi_fused__native_batch_norm_legit_no_training_relu_20,"",@"SHT_CUDA_INFO"
	.sectionflags	@""
	.align	4


	//----- nvinfo : EIATTR_CUDA_API_VERSION
	.align		4
        /*0000*/ 	.byte	0x04, 0x37
        /*0002*/ 	.short	(.L_11 - .L_10)
.L_10:
        /*0004*/ 	.word	0x0000007c


	//----- nvinfo : EIATTR_KPARAM_INFO
	.align		4
.L_11:
        /*0008*/ 	.byte	0x04, 0x17
        /*000a*/ 	.short	(.L_13 - .L_12)
.L_12:
        /*000c*/ 	.word	0x00000000
        /*0010*/ 	.short	0x0006
        /*0012*/ 	.short	0x0030
        /*0014*/ 	.byte	0x00, 0xf0, 0x11, 0x00


	//----- nvinfo : EIATTR_KPARAM_INFO
	.align		4
.L_13:
        /*0018*/ 	.byte	0x04, 0x17
        /*001a*/ 	.short	(.L_15 - .L_14)
.L_14:
        /*001c*/ 	.word	0x00000000
        /*0020*/ 	.short	0x0005
        /*0022*/ 	.short	0x0028
        /*0024*/ 	.byte	0x00, 0xf4, 0x21, 0x00


	//----- nvinfo : EIATTR_KPARAM_INFO
	.align		4
.L_15:
        /*0028*/ 	.byte	0x04, 0x17
        /*002a*/ 	.short	(.L_17 - .L_16)
.L_16:
        /*002c*/ 	.word	0x00000000
        /*0030*/ 	.short	0x0004
        /*0032*/ 	.short	0x0020
        /*0034*/ 	.byte	0x00, 0xf4, 0x21, 0x00


	//----- nvinfo : EIATTR_KPARAM_INFO
	.align		4
.L_17:
        /*0038*/ 	.byte	0x04, 0x17
        /*003a*/ 	.short	(.L_19 - .L_18)
.L_18:
        /*003c*/ 	.word	0x00000000
        /*0040*/ 	.short	0x0003
        /*0042*/ 	.short	0x0018
        /*0044*/ 	.byte	0x00, 0xf4, 0x21, 0x00


	//----- nvinfo : EIATTR_KPARAM_INFO
	.align		4
.L_19:
        /*0048*/ 	.byte	0x04, 0x17
        /*004a*/ 	.short	(.L_21 - .L_20)
.L_20:
        /*004c*/ 	.word	0x00000000
        /*0050*/ 	.short	0x0002
        /*0052*/ 	.short	0x0010
        /*0054*/ 	.byte	0x00, 0xf4, 0x21, 0x00


	//----- nvinfo : EIATTR_KPARAM_INFO
	.align		4
.L_21:
        /*0058*/ 	.byte	0x04, 0x17
        /*005a*/ 	.short	(.L_23 - .L_22)
.L_22:
        /*005c*/ 	.word	0x00000000
        /*0060*/ 	.short	0x0001
        /*0062*/ 	.short	0x0008
        /*0064*/ 	.byte	0x00, 0xf4, 0x21, 0x00


	//----- nvinfo : EIATTR_KPARAM_INFO
	.align		4
.L_23:
        /*0068*/ 	.byte	0x04, 0x17
        /*006a*/ 	.short	(.L_25 - .L_24)
.L_24:
        /*006c*/ 	.word	0x00000000
        /*0070*/ 	.short	0x0000
        /*0072*/ 	.short	0x0000
        /*0074*/ 	.byte	0x00, 0xf4, 0x21, 0x00


	//----- nvinfo : EIATTR_SPARSE_MMA_MASK
	.align		4
.L_25:
        /*0078*/ 	.byte	0x03, 0x50
        /*007a*/ 	.short	0x0000


	//----- nvinfo : EIATTR_MAXREG_COUNT
	.align		4
        /*007c*/ 	.byte	0x03, 0x1b
        /*007e*/ 	.short	0x00ff


	//----- nvinfo : EIATTR_EXIT_INSTR_OFFSETS
	.align		4
        /*0080*/ 	.byte	0x04, 0x1c
        /*0082*/ 	.short	(.L_27 - .L_26)


	//   ....[0]....
.L_26:
        /*0084*/ 	.word	0x000003d0


	//----- nvinfo : EIATTR_REQNTID
	.align		4
.L_27:
        /*0088*/ 	.byte	0x04, 0x10
        /*008a*/ 	.short	(.L_29 - .L_28)
.L_28:
        /*008c*/ 	.word	0x00000080
        /*0090*/ 	.word	0x00000001
        /*0094*/ 	.word	0x00000001


	//----- nvinfo : EIATTR_CBANK_PARAM_SIZE
	.align		4
.L_29:
        /*0098*/ 	.byte	0x03, 0x19
        /*009a*/ 	.short	0x0034


	//----- nvinfo : EIATTR_PARAM_CBANK
	.align		4
        /*009c*/ 	.byte	0x04, 0x0a
        /*009e*/ 	.short	(.L_31 - .L_30)
	.align		4
.L_30:
        /*00a0*/ 	.word	index@(.nv.constant0.triton_poi_fused__native_batch_norm_legit_no_training_relu_20)
        /*00a4*/ 	.short	0x0210
        /*00a6*/ 	.short	0x0034


	//----- nvinfo : EIATTR_SW_WAR
	.align		4
.L_31:
        /*00a8*/ 	.byte	0x04, 0x36
        /*00aa*/ 	.short	(.L_33 - .L_32)
.L_32:
        /*00ac*/ 	.word	0x00000008
.L_33:


//--------------------- .nv.callgraph             --------------------------
	.section	.nv.callgraph,"",@"SHT_CUDA_CALLGRAPH"
	.align	4
	.sectionentsize	8
	.align		4
        /*0000*/ 	.word	0x00000000
	.align		4
        /*0004*/ 	.word	0xffffffff
	.align		4
        /*0008*/ 	.word	0x00000000
	.align		4
        /*000c*/ 	.word	0xfffffffe
	.align		4
        /*0010*/ 	.word	0x00000000
	.align		4
        /*0014*/ 	.word	0xfffffffd
	.align		4
        /*0018*/ 	.word	0x00000000
	.align		4
        /*001c*/ 	.word	0xfffffffc


//--------------------- .nv.constant4             --------------------------
	.section	.nv.constant4,"a",@progbits
	.align	8
	.align		8
.nv.constant4:
        /*0000*/ 	.dword	_$_str
	.align		8
        /*0008*/ 	.dword	_$_str_$_2


//--------------------- .text.triton_poi_fused__native_batch_norm_legit_no_training_relu_20 --------------------------
	.section	.text.triton_poi_fused__native_batch_norm_legit_no_training_relu_20,"ax",@progbits
	.align	128
        .global         triton_poi_fused__native_batch_norm_legit_no_training_relu_20
        .type           triton_poi_fused__native_batch_norm_legit_no_training_relu_20,@function
        .size           triton_poi_fused__native_batch_norm_legit_no_training_relu_20,(.L_x_1 - triton_poi_fused__native_batch_norm_legit_no_training_relu_20)
        .other          triton_poi_fused__native_batch_norm_legit_no_training_relu_20,@"STO_CUDA_ENTRY STV_DEFAULT"
triton_poi_fused__native_batch_norm_legit_no_training_relu_20:
.text.triton_poi_fused__native_batch_norm_legit_no_training_relu_20:
[----:B------:R-:W-:Y:S01]  /*0000*/  LDC R1, c[0x0][0x28] ;  /* 0x00000a00ff017b82 */ /* 0x000fe20000000800 */
[----:B------:R-:W1:Y:S07]  /*0010*/  S2R R0, SR_TID.X ;  /* 0x0000000000007919 */ /* 0x000e6e0000002100 */
[----:B------:R-:W2:Y:S01]  /*0020*/  LDC.64 R2, c[0x0][0x220] ;  /* 0x00008800ff027b82 */ /* 0x000ea20000000a00 */
[----:B------:R-:W-:Y:S01]  /*0030*/  ULDC.64 UR4, c[0x0][0x208] ;  /* 0x0000820000047ab9 */ /* 0x000fe20000000a00 */
[----:B------:R-:W3:Y:S06]  /*0040*/  S2R R7, SR_CTAID.X ;  /* 0x0000000000077919 */ /* 0x000eec0000002500 */
[----:B------:R-:W4:Y:S08]  /*0050*/  LDC.64 R8, c[0x0][0x228] ;  /* 0x00008a00ff087b82 */ /* 0x000f300000000a00 */
[----:B------:R-:W5:Y:S01]  /*0060*/  LDC.64 R10, c[0x0][0x230] ;  /* 0x00008c00ff0a7b82 */ /* 0x000f620000000a00 */
[----:B-1----:R-:W-:-:S02]  /*0070*/  SHF.L.U32 R0, R0, 0x1, RZ ;  /* 0x0000000100007819 */ /* 0x002fc400000006ff */
[----:B---3--:R-:W-:Y:S02]  /*0080*/  SHF.R.S32.HI R5, RZ, 0x17, R7 ;  /* 0x00000017ff057819 */ /* 0x008fe40000011407 */
[----:B------:R-:W-:Y:S02]  /*0090*/  LOP3.LUT R0, R0, 0xfe, RZ, 0xc0, !PT ;  /* 0x000000fe00007812 */ /* 0x000fe400078ec0ff */
[----:B------:R-:W-:Y:S02]  /*00a0*/  SGXT R5, R5, 0x1 ;  /* 0x000000010505781a */ /* 0x000fe40000000200 */
[----:B------:R-:W-:Y:S02]  /*00b0*/  LEA R0, R7, R0, 0x8 ;  /* 0x0000000007007211 */ /* 0x000fe400078e40ff */
[----:B------:R-:W1:Y:S02]  /*00c0*/  LDC.64 R6, c[0x0][0x218] ;  /* 0x00008600ff067b82 */ /* 0x000e640000000a00 */
[----:B------:R-:W-:-:S04]  /*00d0*/  LEA.HI R5, R5, R0, RZ, 0x9 ;  /* 0x0000000005057211 */ /* 0x000fc800078f48ff */
[----:B------:R-:W-:-:S04]  /*00e0*/  LOP3.LUT R5, R5, 0xfffffe00, RZ, 0xc0, !PT ;  /* 0xfffffe0005057812 */ /* 0x000fc800078ec0ff */
[----:B------:R-:W-:Y:S02]  /*00f0*/  IADD3 R13, R0, -R5, RZ ;  /* 0x80000005000d7210 */ /* 0x000fe40007ffe0ff */
[----:B------:R-:W3:Y:S03]  /*0100*/  LDC.64 R4, c[0x0][0x210] ;  /* 0x00008400ff047b82 */ /* 0x000ee60000000a00 */
[----:B--2---:R-:W-:-:S06]  /*0110*/  IMAD.WIDE R2, R13, 0x4, R2 ;  /* 0x000000040d027825 */ /* 0x004fcc00078e0202 */
[----:B------:R-:W2:Y:S01]  /*0120*/  LDG.E.EL.64 R2, desc[UR4][R2.64] ;  /* 0x0000000402027981 */ /* 0x000ea2000c2e1b00 */
[----:B-1----:R-:W-:-:S04]  /*0130*/  IMAD.WIDE R6, R13, 0x4, R6 ;  /* 0x000000040d067825 */ /* 0x002fc800078e0206 */
[C---:B----4-:R-:W-:Y:S02]  /*0140*/  IMAD.WIDE R8, R13.reuse, 0x4, R8 ;  /* 0x000000040d087825 */ /* 0x050fe400078e0208 */
[----:B------:R-:W4:Y:S02]  /*0150*/  LDG.E.EL.64 R6, desc[UR4][R6.64] ;  /* 0x0000000406067981 */ /* 0x000f24000c2e1b00 */
[----:B-----5:R-:W-:Y:S02]  /*0160*/  IMAD.WIDE R10, R13, 0x4, R10 ;  /* 0x000000040d0a7825 */ /* 0x020fe400078e020a */
[----:B------:R-:W5:Y:S02]  /*0170*/  LDG.E.EL.64 R8, desc[UR4][R8.64] ;  /* 0x0000000408087981 */ /* 0x000f64000c2e1b00 */
[----:B---3--:R-:W-:Y:S02]  /*0180*/  IMAD.WIDE R4, R0, 0x4, R4 ;  /* 0x0000000400047825 */ /* 0x008fe400078e0204 */
[----:B------:R-:W5:Y:S04]  /*0190*/  LDG.E.EL.64 R10, desc[UR4][R10.64] ;  /* 0x000000040a0a7981 */ /* 0x000f68000c2e1b00 */
[----:B------:R-:W4:Y:S01]  /*01a0*/  LDG.E.64 R4, desc[UR4][R4.64] ;  /* 0x0000000404047981 */ /* 0x000f22000c1e1b00 */
[----:B------:R-:W-:Y:S01]  /*01b0*/  HFMA2.MMA R14, -RZ, RZ, 1.625, 0 ;  /* 0x3e800000ff0e7435 */ /* 0x000fe200000001ff */
[----:B--2---:R-:W-:Y:S01]  /*01c0*/  FADD R2, R2, 9.9999997473787516356e-06 ;  /* 0x3727c5ac02027421 */ /* 0x004fe20000000000 */
[----:B------:R-:W-:-:S03]  /*01d0*/  FADD R3, R3, 9.9999997473787516356e-06 ;  /* 0x3727c5ac03037421 */ /* 0x000fc60000000000 */
[----:B------:R-:W1:Y:S08]  /*01e0*/  MUFU.SQRT R12, R2 ;  /* 0x00000002000c7308 */ /* 0x000e700000002000 */
[----:B------:R2:W3:Y:S01]  /*01f0*/  MUFU.SQRT R13, R3 ;  /* 0x00000003000d7308 */ /* 0x0004e20000002000 */
[C---:B-1----:R-:W-:Y:S02]  /*0200*/  FSETP.GT.AND P0, PT, R12.reuse, 8.50705917302346158658e+37, PT ;  /* 0x7e8000000c00780b */ /* 0x042fe40003f04000 */
[----:B------:R-:W-:Y:S01]  /*0210*/  FSETP.GEU.AND P2, PT, R12, 1.175494350822287508e-38, PT ;  /* 0x008000000c00780b */ /* 0x000fe20003f4e000 */
[----:B--2---:R-:W1:Y:S01]  /*0220*/  LDC.64 R2, c[0x0][0x238] ;  /* 0x00008e00ff027b82 */ /* 0x004e620000000a00 */
[----:B---3--:R-:W-:-:S02]  /*0230*/  FSETP.GT.AND P1, PT, R13, 8.50705917302346158658e+37, PT ;  /* 0x7e8000000d00780b */ /* 0x008fc40003f24000 */
[----:B------:R-:W-:-:S07]  /*0240*/  FSETP.GEU.AND P3, PT, R13, 1.175494350822287508e-38, PT ;  /* 0x008000000d00780b */ /* 0x000fce0003f6e000 */
[----:B------:R-:W-:-:S04]  /*0250*/  @P0 FMUL R12, R12, 0.25 ;  /* 0x3e8000000c0c0820 */ /* 0x000fc80000400000 */
[----:B------:R-:W-:Y:S01]  /*0260*/  @!P2 FMUL R12, R12, 16777216 ;  /* 0x4b8000000c0ca820 */ /* 0x000fe20000400000 */
[----:B------:R-:W-:-:S04]  /*0270*/  @P1 FMUL R13, R13, 0.25 ;  /* 0x3e8000000d0d1820 */ /* 0x000fc80000400000 */
[----:B------:R-:W-:Y:S01]  /*0280*/  @!P3 FMUL R13, R13, 16777216 ;  /* 0x4b8000000d0db820 */ /* 0x000fe20000400000 */
[----:B------:R-:W2:Y:S01]  /*0290*/  MUFU.RCP R12, R12 ;  /* 0x0000000c000c7308 */ /* 0x000ea20000001000 */
[----:B------:R-:W-:-:S07]  /*02a0*/  FSEL R15, R14, 1, P0 ;  /* 0x3f8000000e0f7808 */ /* 0x000fce0000000000 */
[----:B------:R-:W3:Y:S01]  /*02b0*/  MUFU.RCP R13, R13 ;  /* 0x0000000d000d7308 */ /* 0x000ee20000001000 */
[----:B------:R-:W-:Y:S01]  /*02c0*/  FSEL R14, R14, 1, P1 ;  /* 0x3f8000000e0e7808 */ /* 0x000fe20000800000 */
[----:B------:R-:W-:-:S04]  /*02d0*/  @!P2 FMUL R15, R15, 16777216 ;  /* 0x4b8000000f0fa820 */ /* 0x000fc80000400000 */
[----:B------:R-:W-:Y:S01]  /*02e0*/  @!P3 FMUL R14, R14, 16777216 ;  /* 0x4b8000000e0eb820 */ /* 0x000fe20000400000 */
[----:B----4-:R-:W-:Y:S01]  /*02f0*/  FADD R5, R5, -R7 ;  /* 0x8000000705057221 */ /* 0x010fe20000000000 */
[----:B------:R-:W-:Y:S01]  /*0300*/  FADD R4, R4, -R6 ;  /* 0x8000000604047221 */ /* 0x000fe20000000000 */
[----:B--2---:R-:W-:Y:S01]  /*0310*/  FMUL R15, R12, R15 ;  /* 0x0000000f0c0f7220 */ /* 0x004fe20000400000 */
[----:B---3--:R-:W-:-:S03]  /*0320*/  FMUL R14, R13, R14 ;  /* 0x0000000e0d0e7220 */ /* 0x008fc60000400000 */
[----:B------:R-:W-:Y:S01]  /*0330*/  FMUL R15, R4, R15 ;  /* 0x0000000f040f7220 */ /* 0x000fe20000400000 */
[----:B------:R-:W-:-:S03]  /*0340*/  FMUL R14, R5, R14 ;  /* 0x0000000e050e7220 */ /* 0x000fc60000400000 */
[----:B-----5:R-:W-:Y:S01]  /*0350*/  FFMA R8, R8, R15, R10 ;  /* 0x0000000f08087223 */ /* 0x020fe2000000000a */
[----:B------:R-:W-:-:S04]  /*0360*/  FFMA R9, R9, R14, R11 ;  /* 0x0000000e09097223 */ /* 0x000fc8000000000b */
[----:B------:R-:W-:Y:S02]  /*0370*/  FSETP.GEU.AND P0, PT, R8, RZ, PT ;  /* 0x000000ff0800720b */ /* 0x000fe40003f0e000 */
[C---:B------:R-:W-:Y:S01]  /*0380*/  FSETP.GEU.AND P1, PT, R9.reuse, RZ, PT ;  /* 0x000000ff0900720b */ /* 0x040fe20003f2e000 */
[----:B-1----:R-:W-:Y:S01]  /*0390*/  IMAD.WIDE R2, R0, 0x4, R2 ;  /* 0x0000000400027825 */ /* 0x002fe200078e0202 */
[----:B------:R-:W-:Y:S02]  /*03a0*/  FSEL R8, R8, RZ, P0 ;  /* 0x000000ff08087208 */ /* 0x000fe40000000000 */
[----:B------:R-:W-:-:S05]  /*03b0*/  FSEL R9, R9, RZ, P1 ;  /* 0x000000ff09097208 */ /* 0x000fca0000800000 */
[----:B------:R-:W-:Y:S01]  /*03c0*/  STG.E.64 desc[UR4][R2.64], R8 ;  /* 0x0000000802007986 */ /* 0x000fe2000c101b04 */
[----:B------:R-:W-:Y:S05]  /*03d0*/  EXIT ;  /* 0x000000000000794d */ /* 0x000fea0003800000 */
.L_x_0:
[----:B------:R-:W-:-:S00]  /*03e0*/  BRA `(.L_x_0) ;  /* 0xfffffffc00fc7947 */ /* 0x000fc0000383ffff */
[----:B------:R-:W-:-:S00]  /*03f0*/  NOP ;  /* 0x0000000000007918 */ /* 0x000fc00000000000 */
        /* <DEDUP_REMOVED lines=8> */
.L_x_1:


//--------------------- .nv.global.init           --------------------------
	.section	.nv.global.init,"aw",@progbits
.nv.global.init:
	.type		_$_str,@object
	.size		_$_str,(_$_str_$_2 - _$_str)
_$_str:
        /*0000*/ 	.byte	0x5f, 0x5f, 0x43, 0x55, 0x44, 0x41, 0x5f, 0x46, 0x54, 0x5a, 0x00
	.type		_$_str_$_2,@object
	.size		_$_str_$_2,(.L_1 - _$_str_$_2)
_$_str_$_2:
        /*000b*/ 	.byte	0x5f, 0x5f, 0x43, 0x55, 0x44, 0x41, 0x5f, 0x50, 0x52, 0x45, 0x43, 0x5f, 0x53, 0x51, 0x52, 0x54
        /*001b*/ 	.byte	0x00
.L_1:


//--------------------- .nv.constant0.triton_poi_fused__native_batch_norm_legit_no_training_relu_20 --------------------------
	.section	.nv.constant0.triton_poi_fused__native_batch_norm_legit_no_training_relu_20,"a",@progbits
	.sectionflags	@""
	.align	4
.nv.constant0.triton_poi_fused__native_batch_norm_legit_no_training_relu_20:
	.zero		580
